	.headerflags	@"EF_CUDA_TEXMODE_UNIFIED EF_CUDA_64BIT_ADDRESS EF_CUDA_ACCELERATORS EF_CUDA_SM90 EF_CUDA_VIRTUAL_SM(EF_CUDA_SM90)"
	.elftype	@"ET_EXEC"


//--------------------- .nv.info                  --------------------------
	.section	.nv.info,"",@"SHT_CUDA_INFO"
	.align	4


	//----- nvinfo : EIATTR_REGCOUNT
	.align		4
        /*0000*/ 	.byte	0x04, 0x2f
        /*0002*/ 	.short	(.L_1 - .L_0)
	.align		4
.L_0:
        /*0004*/ 	.word	index@(triton_poi_fused__to_copy_45)
        /*0008*/ 	.word	0x0000000a


	//----- nvinfo : EIATTR_MIN_STACK_SIZE
	.align		4
.L_1:
        /*000c*/ 	.byte	0x04, 0x12
        /*000e*/ 	.short	(.L_3 - .L_2)
	.align		4
.L_2:
        /*0010*/ 	.word	index@(triton_poi_fused__to_copy_45)
        /*0014*/ 	.word	0x00000000


	//----- nvinfo : EIATTR_FRAME_SIZE
	.align		4
.L_3:
        /*0018*/ 	.byte	0x04, 0x11
        /*001a*/ 	.short	(.L_5 - .L_4)
	.align		4
.L_4:
        /*001c*/ 	.word	index@(triton_poi_fused__to_copy_45)
        /*0020*/ 	.word	0x00000000


	//----- nvinfo : EIATTR_MIN_STACK_SIZE
	.align		4
.L_5:
        /*0024*/ 	.byte	0x04, 0x12
        /*0026*/ 	.short	(.L_7 - .L_6)
	.align		4
.L_6:
        /*0028*/ 	.word	index@(triton_poi_fused__to_copy_45)
        /*002c*/ 	.word	0x00000000
.L_7:


//--------------------- .nv.info.triton_poi_fused__to_copy_45 --------------------------
	.section	.nv.info.triton_poi_fused__to_copy_45,"",@"SHT_CUDA_INFO"
	.sectionflags	@""
	.align	4


	//----- nvinfo : EIATTR_CUDA_API_VERSION
	.align		4
        /*0000*/ 	.byte	0x04, 0x37
        /*0002*/ 	.short	(.L_9 - .L_8)
.L_8:
        /*0004*/ 	.word	0x0000007c


	//----- nvinfo : EIATTR_KPARAM_INFO
	.align		4
.L_9:
        /*0008*/ 	.byte	0x04, 0x17
        /*000a*/ 	.short	(.L_11 - .L_10)
.L_10:
        /*000c*/ 	.word	0x00000000
        /*0010*/ 	.short	0x0001
        /*0012*/ 	.short	0x0008
        /*0014*/ 	.byte	0x00, 0xf0, 0x11, 0x00


	//----- nvinfo : EIATTR_KPARAM_INFO
	.align		4
.L_11:
        /*0018*/ 	.byte	0x04, 0x17
        /*001a*/ 	.short	(.L_13 - .L_12)
.L_12:
        /*001c*/ 	.word	0x00000000
        /*0020*/ 	.short	0x0000
        /*0022*/ 	.short	0x0000
        /*0024*/ 	.byte	0x00, 0xf4, 0x21, 0x00


	//----- nvinfo : EIATTR_SPARSE_MMA_MASK
	.align		4
.L_13:
        /*0028*/ 	.byte	0x03, 0x50
        /*002a*/ 	.short	0x0000


	//----- nvinfo : EIATTR_MAXREG_COUNT
	.align		4
        /*002c*/ 	.byte	0x03, 0x1b
        /*002e*/ 	.short	0x00ff


	//----- nvinfo : EIATTR_EXIT_INSTR_OFFSETS
	.align		4
        /*0030*/ 	.byte	0x04, 0x1c
        /*0032*/ 	.short	(.L_15 - .L_14)


	//   ....[0]....
.L_14:
        /*0034*/ 	.word	0x00000140


	//   ....[1]....
        /*0038*/ 	.word	0x00000170


	//----- nvinfo : EIATTR_REQNTID
	.align		4
.L_15:
        /*003c*/ 	.byte	0x04, 0x10
        /*003e*/ 	.short	(.L_17 - .L_16)
.L_16:
        /*0040*/ 	.word	0x00000020
        /*0044*/ 	.word	0x00000001
        /*0048*/ 	.word	0x00000001


	//----- nvinfo : EIATTR_CBANK_PARAM_SIZE
	.align		4
.L_17:
        /*004c*/ 	.byte	0x03, 0x19
        /*004e*/ 	.short	0x000c


	//----- nvinfo : EIATTR_PARAM_CBANK
	.align		4
        /*0050*/ 	.byte	0x04, 0x0a
        /*0052*/ 	.short	(.L_19 - .L_18)
	.align		4
.L_18:
        /*0054*/ 	.word	index@(.nv.constant0.triton_poi_fused__to_copy_45)
        /*0058*/ 	.short	0x0210
        /*005a*/ 	.short	0x000c


	//----- nvinfo : EIATTR_SW_WAR
	.align		4
.L_19:
        /*005c*/ 	.byte	0x04, 0x36
        /*005e*/ 	.short	(.L_21 - .L_20)
.L_20:
        /*0060*/ 	.word	0x00000008
.L_21:


//--------------------- .nv.callgraph             --------------------------
	.section	.nv.callgraph,"",@"SHT_CUDA_CALLGRAPH"
	.align	4
	.sectionentsize	8
	.align		4
        /*0000*/ 	.word	0x00000000
	.align		4
        /*0004*/ 	.word	0xffffffff
	.align		4
        /*0008*/ 	.word	0x00000000
	.align		4
        /*000c*/ 	.word	0xfffffffe
	.align		4
        /*0010*/ 	.word	0x00000000
	.align		4
        /*0014*/ 	.word	0xfffffffd
	.align		4
        /*0018*/ 	.word	0x00000000
	.align		4
        /*001c*/ 	.word	0xfffffffc


//--------------------- .text.triton_poi_fused__to_copy_45 --------------------------
	.section	.text.triton_poi_fused__to_copy_45,"ax",@progbits
	.align	128
        .global         triton_poi_fused__to_copy_45
        .type           triton_poi_fused__to_copy_45,@function
        .size           triton_poi_fused__to_copy_45,(.L_x_1 - triton_poi_fused__to_copy_45)
        .other          triton_poi_fused__to_copy_45,@"STO_CUDA_ENTRY STV_DEFAULT"
triton_poi_fused__to_copy_45:
.text.triton_poi_fused__to_copy_45:
[----:B------:R-:W0:Y:S02]  /*0000*/  LDC R1, c[0x0][0x28] ;  /* 0x00000a00ff017b82 */ /* 0x000e240000000800 */
[----:B------:R-:W1:Y:S01]  /*0010*/  S2R R0, SR_TID.X ;  /* 0x0000000000007919 */ /* 0x000e620000002100 */
[----:B------:R-:W2:Y:S01]  /*0020*/  S2R R5, SR_CTAID.X ;  /* 0x0000000000057919 */ /* 0x000ea20000002500 */
[----:B-1----:R-:W-:-:S05]  /*0030*/  IMAD.SHL.U32 R0, R0, 0x2, RZ ;  /* 0x0000000200007824 */ /* 0x002fca00078e00ff */
[----:B------:R-:W-:-:S05]  /*0040*/  LOP3.LUT R0, R0, 0x3e, RZ, 0xc0, !PT ;  /* 0x0000003e00007812 */ /* 0x000fca00078ec0ff */
[----:B--2---:R-:W-:-:S04]  /*0050*/  IMAD R5, R5, 0x40, R0 ;  /* 0x0000004005057824 */ /* 0x004fc800078e0200 */
[C---:B------:R-:W-:Y:S01]  /*0060*/  VIADD R0, R5.reuse, 0x1 ;  /* 0x0000000105007836 */ /* 0x040fe20000000000 */
[----:B------:R-:W-:Y:S02]  /*0070*/  I2FP.F32.S32 R2, R5 ;  /* 0x0000000500027245 */ /* 0x000fe40000201400 */
[----:B------:R-:W-:Y:S02]  /*0080*/  ISETP.GE.AND P0, PT, R5, 0x40, PT ;  /* 0x000000400500780c */ /* 0x000fe40003f06270 */
[----:B------:R-:W-:Y:S01]  /*0090*/  I2FP.F32.S32 R0, R0 ;  /* 0x0000000000007245 */ /* 0x000fe20000201400 */
[----:B------:R-:W-:Y:S02]  /*00a0*/  FMUL R4, R2, 0.23809523880481719971 ;  /* 0x3e73cf3d02047820 */ /* 0x000fe40000400000 */
[----:B------:R-:W1:Y:S02]  /*00b0*/  LDC.64 R2, c[0x0][0x210] ;  /* 0x00008400ff027b82 */ /* 0x000e640000000a00 */
[----:B------:R-:W-:Y:S01]  /*00c0*/  FMUL R0, R0, 0.23809523880481719971 ;  /* 0x3e73cf3d00007820 */ /* 0x000fe20000400000 */
[----:B------:R-:W-:-:S04]  /*00d0*/  FMNMX R4, RZ, R4, !PT ;  /* 0x00000004ff047209 */ /* 0x000fc80007800000 */
[----:B------:R-:W-:Y:S02]  /*00e0*/  FMNMX R0, RZ, R0, !PT ;  /* 0x00000000ff007209 */ /* 0x000fe40007800000 */
[----:B------:R-:W2:Y:S08]  /*00f0*/  F2I.TRUNC.NTZ R4, R4 ;  /* 0x0000000400047305 */ /* 0x000eb0000020f100 */
[----:B------:R-:W3:Y:S01]  /*0100*/  F2I.TRUNC.NTZ R6, R0 ;  /* 0x0000000000067305 */ /* 0x000ee2000020f100 */
[----:B-1----:R-:W-:Y:S01]  /*0110*/  IMAD.WIDE R2, R5, 0x8, R2 ;  /* 0x0000000805027825 */ /* 0x002fe200078e0202 */
[----:B--2---:R-:W-:-:S02]  /*0120*/  SHF.R.S32.HI R5, RZ, 0x1f, R4 ;  /* 0x0000001fff057819 */ /* 0x004fc40000011404 */
[----:B---3--:R-:W-:Y:S01]  /*0130*/  SHF.R.S32.HI R7, RZ, 0x1f, R6 ;  /* 0x0000001fff077819 */ /* 0x008fe20000011406 */
[----:B------:R-:W-:Y:S06]  /*0140*/  @P0 EXIT ;  /* 0x000000000000094d */ /* 0x000fec0003800000 */
[----:B------:R-:W-:Y:S02]  /*0150*/  ULDC.64 UR4, c[0x0][0x208] ;  /* 0x0000820000047ab9 */ /* 0x000fe40000000a00 */
[----:B------:R-:W-:Y:S01]  /*0160*/  STG.E.128 desc[UR4][R2.64], R4 ;  /* 0x0000000402007986 */ /* 0x000fe2000c101d04 */
[----:B------:R-:W-:Y:S05]  /*0170*/  EXIT ;  /* 0x000000000000794d */ /* 0x000fea0003800000 */
.L_x_0:
[----:B------:R-:W-:-:S00]  /*0180*/  BRA `(.L_x_0) ;  /* 0xfffffffc00fc7947 */ /* 0x000fc0000383ffff */
[----:B------:R-:W-:-:S00]  /*0190*/  NOP ;  /* 0x0000000000007918 */ /* 0x000fc00000000000 */
        /* <DEDUP_REMOVED lines=14> */
.L_x_1:


//--------------------- .nv.constant0.triton_poi_fused__to_copy_45 --------------------------
	.section	.nv.constant0.triton_poi_fused__to_copy_45,"a",@progbits
	.sectionflags	@""
	.align	4
.nv.constant0.triton_poi_fused__to_copy_45:
	.zero		540
